//
// Generated by NVIDIA NVVM Compiler
//
// Compiler Build ID: CL-36424714
// Cuda compilation tools, release 13.0, V13.0.88
// Based on NVVM 20.0.0
//

.version 9.0
.target sm_100
.address_size 64

	// .globl	_Z17update_velocitiesP6float4P6float2i
// _ZZ17update_velocitiesP6float4P6float2iE14shared_planets has been demoted

.visible .entry _Z17update_velocitiesP6float4P6float2i(
	.param .u64 .ptr .align 1 _Z17update_velocitiesP6float4P6float2i_param_0,
	.param .u64 .ptr .align 1 _Z17update_velocitiesP6float4P6float2i_param_1,
	.param .u32 _Z17update_velocitiesP6float4P6float2i_param_2
)
{
	.reg .pred 	%p<29>;
	.reg .b32 	%r<39>;
	.reg .b32 	%f<193>;
	.reg .b64 	%rd<11>;
	// demoted variable
	.shared .align 16 .b8 _ZZ17update_velocitiesP6float4P6float2iE14shared_planets[2048];
	ld.param.u64 	%rd4, [_Z17update_velocitiesP6float4P6float2i_param_0];
	ld.param.u64 	%rd3, [_Z17update_velocitiesP6float4P6float2i_param_1];
	ld.param.u32 	%r20, [_Z17update_velocitiesP6float4P6float2i_param_2];
	cvta.to.global.u64 	%rd1, %rd4;
	mov.u32 	%r21, %ctaid.x;
	mov.u32 	%r1, %ntid.x;
	mov.u32 	%r2, %tid.x;
	mad.lo.s32 	%r3, %r21, %r1, %r2;
	mul.wide.s32 	%rd5, %r3, 16;
	add.s64 	%rd6, %rd1, %rd5;
	ld.global.v2.f32 	{%f1, %f2}, [%rd6];
	setp.lt.s32 	%p1, %r20, 1;
	@%p1 bra 	$L__BB0_25;
	cvta.to.global.u64 	%rd7, %rd3;
	mul.wide.s32 	%rd8, %r3, 8;
	add.s64 	%rd2, %rd7, %rd8;
	shl.b32 	%r23, %r2, 4;
	mov.u32 	%r24, _ZZ17update_velocitiesP6float4P6float2iE14shared_planets;
	add.s32 	%r4, %r24, %r23;
	and.b32  	%r5, %r1, 3;
	and.b32  	%r6, %r1, 2044;
	and.b32  	%r7, %r1, 1;
	and.b32  	%r25, %r1, -4;
	neg.s32 	%r8, %r25;
	mov.b32 	%r34, 0;
$L__BB0_2:
	setp.lt.u32 	%p2, %r1, 4;
	add.s32 	%r27, %r34, %r2;
	mul.wide.u32 	%rd9, %r27, 16;
	add.s64 	%rd10, %rd1, %rd9;
	ld.global.v4.f32 	{%f73, %f74, %f75, %f76}, [%rd10];
	st.shared.v4.f32 	[%r4], {%f73, %f74, %f75, %f76};
	bar.sync 	0;
	mov.f32 	%f178, 0f00000000;
	mov.b32 	%r38, 0;
	mov.f32 	%f177, %f178;
	@%p2 bra 	$L__BB0_13;
	add.s32 	%r35, %r24, 32;
	mov.f32 	%f178, 0f00000000;
	mov.u32 	%r36, %r8;
$L__BB0_4:
	.pragma "nounroll";
	ld.shared.v2.f32 	{%f79, %f80}, [%r35+-32];
	sub.f32 	%f5, %f79, %f1;
	sub.f32 	%f81, %f80, %f2;
	setp.eq.f32 	%p3, %f5, 0f00000000;
	setp.eq.f32 	%p4, %f81, 0f00000000;
	and.pred  	%p5, %p3, %p4;
	mov.f32 	%f169, 0f00000000;
	mov.f32 	%f170, %f169;
	@%p5 bra 	$L__BB0_6;
	ld.shared.f32 	%f82, [%r35+-24];
	mul.f32 	%f83, %f81, %f81;
	fma.rn.f32 	%f84, %f5, %f5, %f83;
	sqrt.rn.f32 	%f85, %f84;
	mul.f32 	%f86, %f85, %f85;
	mul.f32 	%f87, %f85, %f86;
	mul.f32 	%f88, %f82, 0f3DF5C290;
	div.rn.f32 	%f89, %f88, %f87;
	mul.f32 	%f169, %f5, %f89;
	mul.f32 	%f170, %f81, %f89;
$L__BB0_6:
	add.f32 	%f11, %f177, %f169;
	add.f32 	%f12, %f178, %f170;
	ld.shared.v2.f32 	{%f91, %f92}, [%r35+-16];
	sub.f32 	%f13, %f91, %f1;
	sub.f32 	%f93, %f92, %f2;
	setp.eq.f32 	%p6, %f13, 0f00000000;
	setp.eq.f32 	%p7, %f93, 0f00000000;
	and.pred  	%p8, %p6, %p7;
	mov.f32 	%f171, 0f00000000;
	mov.f32 	%f172, %f171;
	@%p8 bra 	$L__BB0_8;
	ld.shared.f32 	%f94, [%r35+-8];
	mul.f32 	%f95, %f93, %f93;
	fma.rn.f32 	%f96, %f13, %f13, %f95;
	sqrt.rn.f32 	%f97, %f96;
	mul.f32 	%f98, %f97, %f97;
	mul.f32 	%f99, %f97, %f98;
	mul.f32 	%f100, %f94, 0f3DF5C290;
	div.rn.f32 	%f101, %f100, %f99;
	mul.f32 	%f171, %f13, %f101;
	mul.f32 	%f172, %f93, %f101;
$L__BB0_8:
	add.f32 	%f19, %f11, %f171;
	add.f32 	%f20, %f12, %f172;
	ld.shared.v2.f32 	{%f103, %f104}, [%r35];
	sub.f32 	%f21, %f103, %f1;
	sub.f32 	%f105, %f104, %f2;
	setp.eq.f32 	%p9, %f21, 0f00000000;
	setp.eq.f32 	%p10, %f105, 0f00000000;
	and.pred  	%p11, %p9, %p10;
	mov.f32 	%f173, 0f00000000;
	mov.f32 	%f174, %f173;
	@%p11 bra 	$L__BB0_10;
	ld.shared.f32 	%f106, [%r35+8];
	mul.f32 	%f107, %f105, %f105;
	fma.rn.f32 	%f108, %f21, %f21, %f107;
	sqrt.rn.f32 	%f109, %f108;
	mul.f32 	%f110, %f109, %f109;
	mul.f32 	%f111, %f109, %f110;
	mul.f32 	%f112, %f106, 0f3DF5C290;
	div.rn.f32 	%f113, %f112, %f111;
	mul.f32 	%f173, %f21, %f113;
	mul.f32 	%f174, %f105, %f113;
$L__BB0_10:
	add.f32 	%f27, %f19, %f173;
	add.f32 	%f28, %f20, %f174;
	ld.shared.v2.f32 	{%f115, %f116}, [%r35+16];
	sub.f32 	%f29, %f115, %f1;
	sub.f32 	%f117, %f116, %f2;
	setp.eq.f32 	%p12, %f29, 0f00000000;
	setp.eq.f32 	%p13, %f117, 0f00000000;
	and.pred  	%p14, %p12, %p13;
	mov.f32 	%f175, 0f00000000;
	mov.f32 	%f176, %f175;
	@%p14 bra 	$L__BB0_12;
	ld.shared.f32 	%f118, [%r35+24];
	mul.f32 	%f119, %f117, %f117;
	fma.rn.f32 	%f120, %f29, %f29, %f119;
	sqrt.rn.f32 	%f121, %f120;
	mul.f32 	%f122, %f121, %f121;
	mul.f32 	%f123, %f121, %f122;
	mul.f32 	%f124, %f118, 0f3DF5C290;
	div.rn.f32 	%f125, %f124, %f123;
	mul.f32 	%f175, %f29, %f125;
	mul.f32 	%f176, %f117, %f125;
$L__BB0_12:
	add.f32 	%f177, %f27, %f175;
	add.f32 	%f178, %f28, %f176;
	add.s32 	%r36, %r36, 4;
	add.s32 	%r35, %r35, 64;
	setp.ne.s32 	%p15, %r36, 0;
	mov.u32 	%r38, %r6;
	@%p15 bra 	$L__BB0_4;
$L__BB0_13:
	setp.eq.s32 	%p16, %r5, 0;
	@%p16 bra 	$L__BB0_24;
	setp.eq.s32 	%p17, %r5, 1;
	@%p17 bra 	$L__BB0_20;
	shl.b32 	%r30, %r38, 4;
	add.s32 	%r15, %r24, %r30;
	ld.shared.v2.f32 	{%f128, %f129}, [%r15];
	sub.f32 	%f41, %f128, %f1;
	sub.f32 	%f130, %f129, %f2;
	setp.eq.f32 	%p18, %f41, 0f00000000;
	setp.eq.f32 	%p19, %f130, 0f00000000;
	and.pred  	%p20, %p18, %p19;
	mov.f32 	%f181, 0f00000000;
	mov.f32 	%f182, %f181;
	@%p20 bra 	$L__BB0_17;
	ld.shared.f32 	%f131, [%r15+8];
	mul.f32 	%f132, %f130, %f130;
	fma.rn.f32 	%f133, %f41, %f41, %f132;
	sqrt.rn.f32 	%f134, %f133;
	mul.f32 	%f135, %f134, %f134;
	mul.f32 	%f136, %f134, %f135;
	mul.f32 	%f137, %f131, 0f3DF5C290;
	div.rn.f32 	%f138, %f137, %f136;
	mul.f32 	%f181, %f41, %f138;
	mul.f32 	%f182, %f130, %f138;
$L__BB0_17:
	add.f32 	%f47, %f177, %f181;
	add.f32 	%f48, %f178, %f182;
	ld.shared.v2.f32 	{%f140, %f141}, [%r15+16];
	sub.f32 	%f49, %f140, %f1;
	sub.f32 	%f142, %f141, %f2;
	setp.eq.f32 	%p21, %f49, 0f00000000;
	setp.eq.f32 	%p22, %f142, 0f00000000;
	and.pred  	%p23, %p21, %p22;
	mov.f32 	%f183, 0f00000000;
	mov.f32 	%f184, %f183;
	@%p23 bra 	$L__BB0_19;
	ld.shared.f32 	%f143, [%r15+24];
	mul.f32 	%f144, %f142, %f142;
	fma.rn.f32 	%f145, %f49, %f49, %f144;
	sqrt.rn.f32 	%f146, %f145;
	mul.f32 	%f147, %f146, %f146;
	mul.f32 	%f148, %f146, %f147;
	mul.f32 	%f149, %f143, 0f3DF5C290;
	div.rn.f32 	%f150, %f149, %f148;
	mul.f32 	%f183, %f49, %f150;
	mul.f32 	%f184, %f142, %f150;
$L__BB0_19:
	add.f32 	%f177, %f47, %f183;
	add.f32 	%f178, %f48, %f184;
	add.s32 	%r38, %r38, 2;
$L__BB0_20:
	setp.eq.s32 	%p24, %r7, 0;
	@%p24 bra 	$L__BB0_24;
	shl.b32 	%r32, %r38, 4;
	add.s32 	%r18, %r24, %r32;
	ld.shared.v2.f32 	{%f152, %f153}, [%r18];
	sub.f32 	%f61, %f152, %f1;
	sub.f32 	%f154, %f153, %f2;
	setp.eq.f32 	%p25, %f61, 0f00000000;
	setp.eq.f32 	%p26, %f154, 0f00000000;
	and.pred  	%p27, %p25, %p26;
	mov.f32 	%f189, 0f00000000;
	mov.f32 	%f190, %f189;
	@%p27 bra 	$L__BB0_23;
	ld.shared.f32 	%f155, [%r18+8];
	mul.f32 	%f156, %f154, %f154;
	fma.rn.f32 	%f157, %f61, %f61, %f156;
	sqrt.rn.f32 	%f158, %f157;
	mul.f32 	%f159, %f158, %f158;
	mul.f32 	%f160, %f158, %f159;
	mul.f32 	%f161, %f155, 0f3DF5C290;
	div.rn.f32 	%f162, %f161, %f160;
	mul.f32 	%f189, %f61, %f162;
	mul.f32 	%f190, %f154, %f162;
$L__BB0_23:
	add.f32 	%f177, %f177, %f189;
	add.f32 	%f178, %f178, %f190;
$L__BB0_24:
	ld.global.v2.f32 	{%f163, %f164}, [%rd2];
	add.f32 	%f165, %f177, %f163;
	add.f32 	%f166, %f178, %f164;
	st.global.v2.f32 	[%rd2], {%f165, %f166};
	bar.sync 	0;
	add.s32 	%r34, %r34, %r1;
	setp.lt.s32 	%p28, %r34, %r20;
	@%p28 bra 	$L__BB0_2;
$L__BB0_25:
	ret;

}
	// .globl	_Z16update_positionsP6float4P6float2i
.visible .entry _Z16update_positionsP6float4P6float2i(
	.param .u64 .ptr .align 1 _Z16update_positionsP6float4P6float2i_param_0,
	.param .u64 .ptr .align 1 _Z16update_positionsP6float4P6float2i_param_1,
	.param .u32 _Z16update_positionsP6float4P6float2i_param_2
)
{
	.reg .b32 	%r<5>;
	.reg .b32 	%f<7>;
	.reg .b64 	%rd<9>;

	ld.param.u64 	%rd1, [_Z16update_positionsP6float4P6float2i_param_0];
	ld.param.u64 	%rd2, [_Z16update_positionsP6float4P6float2i_param_1];
	cvta.to.global.u64 	%rd3, %rd1;
	cvta.to.global.u64 	%rd4, %rd2;
	mov.u32 	%r1, %ctaid.x;
	mov.u32 	%r2, %ntid.x;
	mov.u32 	%r3, %tid.x;
	mad.lo.s32 	%r4, %r1, %r2, %r3;
	mul.wide.s32 	%rd5, %r4, 8;
	add.s64 	%rd6, %rd4, %rd5;
	ld.global.f32 	%f1, [%rd6];
	mul.wide.s32 	%rd7, %r4, 16;
	add.s64 	%rd8, %rd3, %rd7;
	ld.global.v2.f32 	{%f2, %f3}, [%rd8];
	fma.rn.f32 	%f4, %f1, 0f3E4CCCCD, %f2;
	st.global.f32 	[%rd8], %f4;
	ld.global.f32 	%f5, [%rd6+4];
	fma.rn.f32 	%f6, %f5, 0f3E4CCCCD, %f3;
	st.global.f32 	[%rd8+4], %f6;
	ret;

}


// ===== COMPILED SASS (sm_100) =====

	.target	sm_100

	.elftype	@"ET_EXEC"


//--------------------- .note.nv.tkinfo           --------------------------
	.section	.note.nv.tkinfo,"",@"SHT_NOTE"
	.sectionflags	@"SHF_NOTE_NV_TKINFO"
	.tkinfo
        /*0018*/ 	.word	0x00000002
        /*0030*/ 	.string	""
        /*0030*/ 	.string	"ptxas"
        /*0030*/ 	.string	"Cuda compilation tools, release 13.0, V13.0.88"
        /*0030*/ 	.string	"Build cuda_13.0.r13.0/compiler.36424714_0"
        /*0030*/ 	.string	"-arch sm_100 -m 64 "



//--------------------- .note.nv.cuinfo           --------------------------
	.section	.note.nv.cuinfo,"",@"SHT_NOTE"
	.sectionflags	@"SHF_NOTE_NV_CUINFO"
        /*0018*/ 	.short	0x0002
        /*001a*/ 	.short	0x0064
        /*001c*/ 	.short	0x0082
	.zero		2


//--------------------- .nv.info                  --------------------------
	.section	.nv.info,"",@"SHT_CUDA_INFO"
	.align	4


	//----- nvinfo : EIATTR_REGCOUNT
	.align		4
        /*0000*/ 	.byte	0x04, 0x2f
        /*0002*/ 	.short	(.L_1 - .L_0)
	.align		4
.L_0:
        /*0004*/ 	.word	index@(_Z17update_velocitiesP6float4P6float2i)
        /*0008*/ 	.word	0x00000018


	//----- nvinfo : EIATTR_FRAME_SIZE
	.align		4
.L_1:
        /*000c*/ 	.byte	0x04, 0x11
        /*000e*/ 	.short	(.L_3 - .L_2)
	.align		4
.L_2:
        /*0010*/ 	.word	index@($__internal_1_$__cuda_sm3x_div_rn_noftz_f32_slowpath)
        /*0014*/ 	.word	0x00000000


	//----- nvinfo : EIATTR_FRAME_SIZE
	.align		4
.L_3:
        /*0018*/ 	.byte	0x04, 0x11
        /*001a*/ 	.short	(.L_5 - .L_4)
	.align		4
.L_4:
        /*001c*/ 	.word	index@($__internal_0_$__cuda_sm20_sqrt_rn_f32_slowpath)
        /*0020*/ 	.word	0x00000000


	//----- nvinfo : EIATTR_FRAME_SIZE
	.align		4
.L_5:
        /*0024*/ 	.byte	0x04, 0x11
        /*0026*/ 	.short	(.L_7 - .L_6)
	.align		4
.L_6:
        /*0028*/ 	.word	index@(_Z17update_velocitiesP6float4P6float2i)
        /*002c*/ 	.word	0x00000000


	//----- nvinfo : EIATTR_REGCOUNT
	.align		4
.L_7:
        /*0030*/ 	.byte	0x04, 0x2f
        /*0032*/ 	.short	(.L_9 - .L_8)
	.align		4
.L_8:
        /*0034*/ 	.word	index@(_Z16update_positionsP6float4P6float2i)
        /*0038*/ 	.word	0x0000000c


	//----- nvinfo : EIATTR_FRAME_SIZE
	.align		4
.L_9:
        /*003c*/ 	.byte	0x04, 0x11
        /*003e*/ 	.short	(.L_11 - .L_10)
	.align		4
.L_10:
        /*0040*/ 	.word	index@(_Z16update_positionsP6float4P6float2i)
        /*0044*/ 	.word	0x00000000


	//----- nvinfo : EIATTR_MIN_STACK_SIZE
	.align		4
.L_11:
        /*0048*/ 	.byte	0x04, 0x12
        /*004a*/ 	.short	(.L_13 - .L_12)
	.align		4
.L_12:
        /*004c*/ 	.word	index@(_Z16update_positionsP6float4P6float2i)
        /*0050*/ 	.word	0x00000000


	//----- nvinfo : EIATTR_MIN_STACK_SIZE
	.align		4
.L_13:
        /*0054*/ 	.byte	0x04, 0x12
        /*0056*/ 	.short	(.L_15 - .L_14)
	.align		4
.L_14:
        /*0058*/ 	.word	index@(_Z17update_velocitiesP6float4P6float2i)
        /*005c*/ 	.word	0x00000000
.L_15:


//--------------------- .nv.compat                --------------------------
	.section	.nv.compat,"",@"SHT_CUDA_COMPAT_INFO"
	.align	4
        /*0000*/ 	.byte	0x02, 0x09, 0x00, 0x00, 0x02, 0x02, 0x01, 0x00, 0x02, 0x05, 0x05, 0x00, 0x03, 0x07, 0x01, 0x01
        /*0010*/ 	.byte	0x02, 0x03, 0x00, 0x00, 0x02, 0x06, 0x01, 0x00, 0x04, 0x0b, 0x08, 0x00, 0x01, 0x00, 0x00, 0x00
        /*0020*/ 	.byte	0x00, 0x00, 0x00, 0x00


//--------------------- .nv.info._Z16update_positionsP6float4P6float2i --------------------------
	.section	.nv.info._Z16update_positionsP6float4P6float2i,"",@"SHT_CUDA_INFO"
	.sectionflags	@""
	.align	4


	//----- nvinfo : EIATTR_CUDA_API_VERSION
	.align		4
        /*0000*/ 	.byte	0x04, 0x37
        /*0002*/ 	.short	(.L_17 - .L_16)
.L_16:
        /*0004*/ 	.word	0x00000082


	//----- nvinfo : EIATTR_KPARAM_INFO
	.align		4
.L_17:
        /*0008*/ 	.byte	0x04, 0x17
        /*000a*/ 	.short	(.L_19 - .L_18)
.L_18:
        /*000c*/ 	.word	0x00000000
        /*0010*/ 	.short	0x0002
        /*0012*/ 	.short	0x0010
        /*0014*/ 	.byte	0x00, 0xf0, 0x11, 0x00


	//----- nvinfo : EIATTR_KPARAM_INFO
	.align		4
.L_19:
        /*0018*/ 	.byte	0x04, 0x17
        /*001a*/ 	.short	(.L_21 - .L_20)
.L_20:
        /*001c*/ 	.word	0x00000000
        /*0020*/ 	.short	0x0001
        /*0022*/ 	.short	0x0008
        /*0024*/ 	.byte	0x00, 0xf5, 0x21, 0x00


	//----- nvinfo : EIATTR_KPARAM_INFO
	.align		4
.L_21:
        /*0028*/ 	.byte	0x04, 0x17
        /*002a*/ 	.short	(.L_23 - .L_22)
.L_22:
        /*002c*/ 	.word	0x00000000
        /*0030*/ 	.short	0x0000
        /*0032*/ 	.short	0x0000
        /*0034*/ 	.byte	0x00, 0xf5, 0x21, 0x00


	//----- nvinfo : EIATTR_SPARSE_MMA_MASK
	.align		4
.L_23:
        /*0038*/ 	.byte	0x03, 0x50
        /*003a*/ 	.short	0x0000


	//----- nvinfo : EIATTR_MAXREG_COUNT
	.align		4
        /*003c*/ 	.byte	0x03, 0x1b
        /*003e*/ 	.short	0x00ff


	//----- nvinfo : EIATTR_MERCURY_ISA_VERSION
	.align		4
        /*0040*/ 	.byte	0x03, 0x5f
        /*0042*/ 	.short	0x0101


	//----- nvinfo : EIATTR_VRC_CTA_INIT_COUNT
	.align		4
        /*0044*/ 	.byte	0x02, 0x4a
	.zero		1
	.zero		1


	//----- nvinfo : EIATTR_EXIT_INSTR_OFFSETS
	.align		4
        /*0048*/ 	.byte	0x04, 0x1c
        /*004a*/ 	.short	(.L_25 - .L_24)


	//   ....[0]....
.L_24:
        /*004c*/ 	.word	0x00000110


	//----- nvinfo : EIATTR_CBANK_PARAM_SIZE
	.align		4
.L_25:
        /*0050*/ 	.byte	0x03, 0x19
        /*0052*/ 	.short	0x0014


	//----- nvinfo : EIATTR_PARAM_CBANK
	.align		4
        /*0054*/ 	.byte	0x04, 0x0a
        /*0056*/ 	.short	(.L_27 - .L_26)
	.align		4
.L_26:
        /*0058*/ 	.word	index@(.nv.constant0._Z16update_positionsP6float4P6float2i)
        /*005c*/ 	.short	0x0380
        /*005e*/ 	.short	0x0014


	//----- nvinfo : EIATTR_SW_WAR
	.align		4
.L_27:
        /*0060*/ 	.byte	0x04, 0x36
        /*0062*/ 	.short	(.L_29 - .L_28)
.L_28:
        /*0064*/ 	.word	0x00000008
.L_29:


//--------------------- .nv.info._Z17update_velocitiesP6float4P6float2i --------------------------
	.section	.nv.info._Z17update_velocitiesP6float4P6float2i,"",@"SHT_CUDA_INFO"
	.sectionflags	@""
	.align	4


	//----- nvinfo : EIATTR_CUDA_API_VERSION
	.align		4
        /*0000*/ 	.byte	0x04, 0x37
        /*0002*/ 	.short	(.L_31 - .L_30)
.L_30:
        /*0004*/ 	.word	0x00000082


	//----- nvinfo : EIATTR_KPARAM_INFO
	.align		4
.L_31:
        /*0008*/ 	.byte	0x04, 0x17
        /*000a*/ 	.short	(.L_33 - .L_32)
.L_32:
        /*000c*/ 	.word	0x00000000
        /*0010*/ 	.short	0x0002
        /*0012*/ 	.short	0x0010
        /*0014*/ 	.byte	0x00, 0xf0, 0x11, 0x00


	//----- nvinfo : EIATTR_KPARAM_INFO
	.align		4
.L_33:
        /*0018*/ 	.byte	0x04, 0x17
        /*001a*/ 	.short	(.L_35 - .L_34)
.L_34:
        /*001c*/ 	.word	0x00000000
        /*0020*/ 	.short	0x0001
        /*0022*/ 	.short	0x0008
        /*0024*/ 	.byte	0x00, 0xf5, 0x21, 0x00


	//----- nvinfo : EIATTR_KPARAM_INFO
	.align		4
.L_35:
        /*0028*/ 	.byte	0x04, 0x17
        /*002a*/ 	.short	(.L_37 - .L_36)
.L_36:
        /*002c*/ 	.word	0x00000000
        /*0030*/ 	.short	0x0000
        /*0032*/ 	.short	0x0000
        /*0034*/ 	.byte	0x00, 0xf5, 0x21, 0x00


	//----- nvinfo : EIATTR_SPARSE_MMA_MASK
	.align		4
.L_37:
        /*0038*/ 	.byte	0x03, 0x50
        /*003a*/ 	.short	0x0000


	//----- nvinfo : EIATTR_MAXREG_COUNT
	.align		4
        /*003c*/ 	.byte	0x03, 0x1b
        /*003e*/ 	.short	0x00ff


	//----- nvinfo : EIATTR_NUM_BARRIERS
	.align		4
        /*0040*/ 	.byte	0x02, 0x4c
        /*0042*/ 	.byte	0x01
	.zero		1


	//----- nvinfo : EIATTR_MERCURY_ISA_VERSION
	.align		4
        /*0044*/ 	.byte	0x03, 0x5f
        /*0046*/ 	.short	0x0101


	//----- nvinfo : EIATTR_UNUSED_LOAD_BYTE_OFFSET
	.align		4
        /*0048*/ 	.byte	0x04, 0x44
        /*004a*/ 	.short	(.L_39 - .L_38)


	//   ....[0]....
.L_38:
        /*004c*/ 	.word	0x00000240
        /*0050*/ 	.word	0x00000fff


	//   ....[1]....
        /*0054*/ 	.word	0x00000500
        /*0058*/ 	.word	0x00000fff


	//   ....[2]....
        /*005c*/ 	.word	0x000007e0
        /*0060*/ 	.word	0x00000fff


	//   ....[3]....
        /*0064*/ 	.word	0x00000ac0
        /*0068*/ 	.word	0x00000fff


	//   ....[4]....
        /*006c*/ 	.word	0x00000e90
        /*0070*/ 	.word	0x00000fff


	//   ....[5]....
        /*0074*/ 	.word	0x00001120
        /*0078*/ 	.word	0x00000fff


	//   ....[6]....
        /*007c*/ 	.word	0x00001480
        /*0080*/ 	.word	0x00000fff


	//----- nvinfo : EIATTR_VRC_CTA_INIT_COUNT
	.align		4
.L_39:
        /*0084*/ 	.byte	0x02, 0x4a
	.zero		1
	.zero		1


	//----- nvinfo : EIATTR_EXIT_INSTR_OFFSETS
	.align		4
        /*0088*/ 	.byte	0x04, 0x1c
        /*008a*/ 	.short	(.L_41 - .L_40)


	//   ....[0]....
.L_40:
        /*008c*/ 	.word	0x00000030


	//   ....[1]....
        /*0090*/ 	.word	0x000017d0


	//----- nvinfo : EIATTR_CRS_STACK_SIZE
	.align		4
.L_41:
        /*0094*/ 	.byte	0x04, 0x1e
        /*0096*/ 	.short	(.L_43 - .L_42)
.L_42:
        /*0098*/ 	.word	0x00000000


	//----- nvinfo : EIATTR_CBANK_PARAM_SIZE
	.align		4
.L_43:
        /*009c*/ 	.byte	0x03, 0x19
        /*009e*/ 	.short	0x0014


	//----- nvinfo : EIATTR_PARAM_CBANK
	.align		4
        /*00a0*/ 	.byte	0x04, 0x0a
        /*00a2*/ 	.short	(.L_45 - .L_44)
	.align		4
.L_44:
        /*00a4*/ 	.word	index@(.nv.constant0._Z17update_velocitiesP6float4P6float2i)
        /*00a8*/ 	.short	0x0380
        /*00aa*/ 	.short	0x0014


	//----- nvinfo : EIATTR_SW_WAR
	.align		4
.L_45:
        /*00ac*/ 	.byte	0x04, 0x36
        /*00ae*/ 	.short	(.L_47 - .L_46)
.L_46:
        /*00b0*/ 	.word	0x00000008
.L_47:


//--------------------- .nv.callgraph             --------------------------
	.section	.nv.callgraph,"",@"SHT_CUDA_CALLGRAPH"
	.align	4
	.sectionentsize	8
	.align		4
        /*0000*/ 	.word	0x00000000
	.align		4
        /*0004*/ 	.word	0xffffffff
	.align		4
        /*0008*/ 	.word	0x00000000
	.align		4
        /*000c*/ 	.word	0xfffffffe
	.align		4
        /*0010*/ 	.word	0x00000000
	.align		4
        /*0014*/ 	.word	0xfffffffd
	.align		4
        /*0018*/ 	.word	0x00000000
	.align		4
        /*001c*/ 	.word	0xfffffffc


//--------------------- .text._Z16update_positionsP6float4P6float2i --------------------------
	.section	.text._Z16update_positionsP6float4P6float2i,"ax",@progbits
	.align	128
        .global         _Z16update_positionsP6float4P6float2i
        .type           _Z16update_positionsP6float4P6float2i,@function
        .size           _Z16update_positionsP6float4P6float2i,(.L_x_70 - _Z16update_positionsP6float4P6float2i)
        .other          _Z16update_positionsP6float4P6float2i,@"STO_CUDA_ENTRY STV_DEFAULT"
_Z16update_positionsP6float4P6float2i:
.text._Z16update_positionsP6float4P6float2i:
[----:B------:R-:W-:Y:S01]  /*0000*/  LDC R1, c[0x0][0x37c] ;  /* 0x0000df00ff017b82 */ /* 0x000fe20000000800 */
[----:B------:R-:W0:Y:S07]  /*0010*/  S2R R0, SR_TID.X ;  /* 0x0000000000007919 */ /* 0x000e2e0000002100 */
[----:B------:R-:W0:Y:S01]  /*0020*/  S2UR UR6, SR_CTAID.X ;  /* 0x00000000000679c3 */ /* 0x000e220000002500 */
[----:B------:R-:W1:Y:S07]  /*0030*/  LDCU.64 UR4, c[0x0][0x358] ;  /* 0x00006b00ff0477ac */ /* 0x000e6e0008000a00 */
[----:B------:R-:W0:Y:S08]  /*0040*/  LDC R7, c[0x0][0x360] ;  /* 0x0000d800ff077b82 */ /* 0x000e300000000800 */
[----:B------:R-:W2:Y:S08]  /*0050*/  LDC.64 R2, c[0x0][0x388] ;  /* 0x0000e200ff027b82 */ /* 0x000eb00000000a00 */
[----:B------:R-:W3:Y:S01]  /*0060*/  LDC.64 R4, c[0x0][0x380] ;  /* 0x0000e000ff047b82 */ /* 0x000ee20000000a00 */
[----:B0-----:R-:W-:-:S04]  /*0070*/  IMAD R7, R7, UR6, R0 ;  /* 0x0000000607077c24 */ /* 0x001fc8000f8e0200 */
[----:B--2---:R-:W-:-:S04]  /*0080*/  IMAD.WIDE R2, R7, 0x8, R2 ;  /* 0x0000000807027825 */ /* 0x004fc800078e0202 */
[----:B---3--:R-:W-:Y:S02]  /*0090*/  IMAD.WIDE R4, R7, 0x10, R4 ;  /* 0x0000001007047825 */ /* 0x008fe400078e0204 */
[----:B-1----:R-:W2:Y:S04]  /*00a0*/  LDG.E R7, desc[UR4][R2.64] ;  /* 0x0000000402077981 */ /* 0x002ea8000c1e1900 */
[----:B------:R-:W2:Y:S02]  /*00b0*/  LDG.E.64 R8, desc[UR4][R4.64] ;  /* 0x0000000404087981 */ /* 0x000ea4000c1e1b00 */
[----:B--2---:R-:W-:-:S05]  /*00c0*/  FFMA R7, R7, 0.20000000298023223877, R8 ;  /* 0x3e4ccccd07077823 */ /* 0x004fca0000000008 */
[----:B------:R-:W-:Y:S04]  /*00d0*/  STG.E desc[UR4][R4.64], R7 ;  /* 0x0000000704007986 */ /* 0x000fe8000c101904 */
[----:B------:R-:W2:Y:S02]  /*00e0*/  LDG.E R0, desc[UR4][R2.64+0x4] ;  /* 0x0000040402007981 */ /* 0x000ea4000c1e1900 */
[----:B--2---:R-:W-:-:S05]  /*00f0*/  FFMA R9, R0, 0.20000000298023223877, R9 ;  /* 0x3e4ccccd00097823 */ /* 0x004fca0000000009 */
[----:B------:R-:W-:Y:S01]  /*0100*/  STG.E desc[UR4][R4.64+0x4], R9 ;  /* 0x0000040904007986 */ /* 0x000fe2000c101904 */
[----:B------:R-:W-:Y:S05]  /*0110*/  EXIT ;  /* 0x000000000000794d */ /* 0x000fea0003800000 */
.L_x_0:
[----:B------:R-:W-:-:S00]  /*0120*/  BRA `(.L_x_0) ;  /* 0xfffffffc00fc7947 */ /* 0x000fc0000383ffff */
[----:B------:R-:W-:-:S00]  /*0130*/  NOP ;  /* 0x0000000000007918 */ /* 0x000fc00000000000 */
        /* <DEDUP_REMOVED lines=12> */
.L_x_70:


//--------------------- .text._Z17update_velocitiesP6float4P6float2i --------------------------
	.section	.text._Z17update_velocitiesP6float4P6float2i,"ax",@progbits
	.align	128
        .global         _Z17update_velocitiesP6float4P6float2i
        .type           _Z17update_velocitiesP6float4P6float2i,@function
        .size           _Z17update_velocitiesP6float4P6float2i,(.L_x_69 - _Z17update_velocitiesP6float4P6float2i)
        .other          _Z17update_velocitiesP6float4P6float2i,@"STO_CUDA_ENTRY STV_DEFAULT"
_Z17update_velocitiesP6float4P6float2i:
.text._Z17update_velocitiesP6float4P6float2i:
[----:B------:R-:W-:Y:S08]  /*0000*/  LDC R1, c[0x0][0x37c] ;  /* 0x0000df00ff017b82 */ /* 0x000ff00000000800 */
[----:B------:R-:W0:Y:S02]  /*0010*/  LDC R0, c[0x0][0x390] ;  /* 0x0000e400ff007b82 */ /* 0x000e240000000800 */
[----:B0-----:R-:W-:-:S13]  /*0020*/  ISETP.GE.AND P0, PT, R0, 0x1, PT ;  /* 0x000000010000780c */ /* 0x001fda0003f06270 */
[----:B------:R-:W-:Y:S05]  /*0030*/  @!P0 EXIT ;  /* 0x000000000000894d */ /* 0x000fea0003800000 */
[----:B------:R-:W0:Y:S01]  /*0040*/  S2R R7, SR_CTAID.X ;  /* 0x0000000000077919 */ /* 0x000e220000002500 */
[----:B------:R-:W1:Y:S01]  /*0050*/  LDC.64 R4, c[0x0][0x380] ;  /* 0x0000e000ff047b82 */ /* 0x000e620000000a00 */
[----:B------:R-:W0:Y:S01]  /*0060*/  LDCU UR11, c[0x0][0x360] ;  /* 0x00006c00ff0b77ac */ /* 0x000e220008000800 */
[----:B------:R-:W0:Y:S01]  /*0070*/  S2R R6, SR_TID.X ;  /* 0x0000000000067919 */ /* 0x000e220000002100 */
[----:B------:R-:W2:Y:S05]  /*0080*/  LDCU.64 UR12, c[0x0][0x358] ;  /* 0x00006b00ff0c77ac */ /* 0x000eaa0008000a00 */
[----:B------:R-:W3:Y:S08]  /*0090*/  S2UR UR6, SR_CgaCtaId ;  /* 0x00000000000679c3 */ /* 0x000ef00000008800 */
[----:B------:R-:W4:Y:S01]  /*00a0*/  LDC.64 R2, c[0x0][0x388] ;  /* 0x0000e200ff027b82 */ /* 0x000f220000000a00 */
[----:B0-----:R-:W-:-:S04]  /*00b0*/  IMAD R7, R7, UR11, R6 ;  /* 0x0000000b07077c24 */ /* 0x001fc8000f8e0206 */
[----:B-1----:R-:W-:-:S06]  /*00c0*/  IMAD.WIDE R4, R7, 0x10, R4 ;  /* 0x0000001007047825 */ /* 0x002fcc00078e0204 */
[----:B--2---:R-:W5:Y:S01]  /*00d0*/  LDG.E.64 R4, desc[UR12][R4.64] ;  /* 0x0000000c04047981 */ /* 0x004f62000c1e1b00 */
[----:B------:R-:W-:Y:S01]  /*00e0*/  UMOV UR4, 0x400 ;  /* 0x0000040000047882 */ /* 0x000fe20000000000 */
[----:B------:R-:W-:Y:S01]  /*00f0*/  ULOP3.LUT UR5, UR11, 0xfffffffc, URZ, 0xc0, !UPT ;  /* 0xfffffffc0b057892 */ /* 0x000fe2000f8ec0ff */
[----:B----4-:R-:W-:Y:S01]  /*0100*/  IMAD.WIDE R2, R7, 0x8, R2 ;  /* 0x0000000807027825 */ /* 0x010fe200078e0202 */
[----:B---3--:R-:W-:Y:S02]  /*0110*/  ULEA UR6, UR6, UR4, 0x18 ;  /* 0x0000000406067291 */ /* 0x008fe4000f8ec0ff */
[----:B------:R-:W-:Y:S02]  /*0120*/  ULOP3.LUT UR9, UR11, 0x3, URZ, 0xc0, !UPT ;  /* 0x000000030b097892 */ /* 0x000fe4000f8ec0ff */
[----:B------:R-:W-:Y:S02]  /*0130*/  ULOP3.LUT UR7, UR11, 0x7fc, URZ, 0xc0, !UPT ;  /* 0x000007fc0b077892 */ /* 0x000fe4000f8ec0ff */
[----:B------:R-:W-:Y:S01]  /*0140*/  LEA R7, R6, UR6, 0x4 ;  /* 0x0000000606077c11 */ /* 0x000fe2000f8e20ff */
[----:B------:R-:W-:Y:S01]  /*0150*/  UIADD3 UR8, UPT, UPT, -UR5, URZ, URZ ;  /* 0x000000ff05087290 */ /* 0x000fe2000fffe1ff */
[----:B------:R-:W-:-:S11]  /*0160*/  UMOV UR4, URZ ;  /* 0x000000ff00047c82 */ /* 0x000fd60008000000 */
.L_x_54:
[----:B0-----:R-:W0:Y:S01]  /*0170*/  LDC.64 R8, c[0x0][0x380] ;  /* 0x0000e000ff087b82 */ /* 0x001e220000000a00 */
[----:B------:R-:W-:-:S05]  /*0180*/  IADD3 R11, PT, PT, R6, UR4, RZ ;  /* 0x00000004060b7c10 */ /* 0x000fca000fffe0ff */
[----:B0-----:R-:W-:-:S06]  /*0190*/  IMAD.WIDE.U32 R8, R11, 0x10, R8 ;  /* 0x000000100b087825 */ /* 0x001fcc00078e0008 */
[----:B------:R-:W2:Y:S01]  /*01a0*/  LDG.E.128 R8, desc[UR12][R8.64] ;  /* 0x0000000c08087981 */ /* 0x000ea2000c1e1d00 */
[----:B------:R-:W-:Y:S01]  /*01b0*/  UISETP.GE.U32.AND UP0, UPT, UR11, 0x4, UPT ;  /* 0x000000040b00788c */ /* 0x000fe2000bf06070 */
[----:B------:R-:W-:Y:S01]  /*01c0*/  CS2R R12, SRZ ;  /* 0x00000000000c7805 */ /* 0x000fe2000001ff00 */
[----:B------:R-:W-:Y:S01]  /*01d0*/  UMOV UR5, URZ ;  /* 0x000000ff00057c82 */ /* 0x000fe20008000000 */
[----:B--2---:R0:W-:Y:S01]  /*01e0*/  STS.128 [R7], R8 ;  /* 0x0000000807007388 */ /* 0x0041e20000000c00 */
[----:B------:R-:W-:Y:S06]  /*01f0*/  BAR.SYNC.DEFER_BLOCKING 0x0 ;  /* 0x0000000000007b1d */ /* 0x000fec0000010000 */
[----:B------:R-:W-:Y:S05]  /*0200*/  BRA.U !UP0, `(.L_x_1) ;  /* 0x0000000d08007547 */ /* 0x000fea000b800000 */
[----:B------:R-:W-:Y:S01]  /*0210*/  HFMA2 R12, -RZ, RZ, 0, 0 ;  /* 0x00000000ff0c7431 */ /* 0x000fe200000001ff */
[----:B------:R-:W-:Y:S01]  /*0220*/  UIADD3 UR10, UPT, UPT, UR6, 0x20, URZ ;  /* 0x00000020060a7890 */ /* 0x000fe2000fffe0ff */
[----:B------:R-:W-:-:S11]  /*0230*/  UMOV UR5, UR8 ;  /* 0x0000000800057c82 */ /* 0x000fd60008000000 */
.L_x_30:
[----:B0-----:R-:W0:Y:S01]  /*0240*/  LDS.128 R8, [UR10+-0x20] ;  /* 0xffffe00aff087984 */ /* 0x001e220008000c00 */
[----:B------:R-:W-:Y:S01]  /*0250*/  BSSY.RECONVERGENT B2, `(.L_x_2) ;  /* 0x000002a000027945 */ /* 0x000fe20003800200 */
[----:B------:R-:W-:Y:S02]  /*0260*/  MOV R0, RZ ;  /* 0x000000ff00007202 */ /* 0x000fe40000000f00 */
[----:B------:R-:W-:Y:S01]  /*0270*/  MOV R15, RZ ;  /* 0x000000ff000f7202 */ /* 0x000fe20000000f00 */
[----:B0----5:R-:W-:Y:S01]  /*0280*/  FADD R17, -R5, R9 ;  /* 0x0000000905117221 */ /* 0x021fe20000000100 */
[----:B------:R-:W-:-:S04]  /*0290*/  FADD R19, -R4, R8 ;  /* 0x0000000804137221 */ /* 0x000fc80000000100 */
[----:B------:R-:W-:Y:S02]  /*02a0*/  FSETP.NEU.AND P0, PT, R17, RZ, PT ;  /* 0x000000ff1100720b */ /* 0x000fe40003f0d000 */
[----:B------:R-:W-:-:S13]  /*02b0*/  FSETP.EQ.AND P1, PT, R19, RZ, PT ;  /* 0x000000ff1300720b */ /* 0x000fda0003f22000 */
[----:B------:R-:W-:Y:S05]  /*02c0*/  @!P0 BRA P1, `(.L_x_3) ;  /* 0x0000000000888947 */ /* 0x000fea0000800000 */
[----:B------:R-:W-:Y:S01]  /*02d0*/  FMUL R0, R17, R17 ;  /* 0x0000001111007220 */ /* 0x000fe20000400000 */
[----:B------:R-:W-:Y:S03]  /*02e0*/  BSSY.RECONVERGENT B0, `(.L_x_4) ;  /* 0x000000d000007945 */ /* 0x000fe60003800200 */
[----:B------:R-:W-:-:S04]  /*02f0*/  FFMA R0, R19, R19, R0 ;  /* 0x0000001313007223 */ /* 0x000fc80000000000 */
[----:B------:R0:W1:Y:S01]  /*0300*/  MUFU.RSQ R9, R0 ;  /* 0x0000000000097308 */ /* 0x0000620000001400 */
[----:B------:R-:W-:-:S04]  /*0310*/  IADD3 R8, PT, PT, R0, -0xd000000, RZ ;  /* 0xf300000000087810 */ /* 0x000fc80007ffe0ff */
[----:B------:R-:W-:-:S13]  /*0320*/  ISETP.GT.U32.AND P0, PT, R8, 0x727fffff, PT ;  /* 0x727fffff0800780c */ /* 0x000fda0003f04070 */
[----:B01----:R-:W-:Y:S05]  /*0330*/  @!P0 BRA `(.L_x_5) ;  /* 0x00000000000c8947 */ /* 0x003fea0003800000 */
[----:B------:R-:W-:-:S07]  /*0340*/  MOV R8, 0x360 ;  /* 0x0000036000087802 */ /* 0x000fce0000000f00 */
[----:B------:R-:W-:Y:S05]  /*0350*/  CALL.REL.NOINC `($__internal_0_$__cuda_sm20_sqrt_rn_f32_slowpath) ;  /* 0x0000001400207944 */ /* 0x000fea0003c00000 */
[----:B------:R-:W-:Y:S05]  /*0360*/  BRA `(.L_x_6) ;  /* 0x0000000000107947 */ /* 0x000fea0003800000 */
.L_x_5:
[----:B------:R-:W-:Y:S01]  /*0370*/  FMUL.FTZ R11, R0, R9 ;  /* 0x00000009000b7220 */ /* 0x000fe20000410000 */
[----:B------:R-:W-:-:S03]  /*0380*/  FMUL.FTZ R8, R9, 0.5 ;  /* 0x3f00000009087820 */ /* 0x000fc60000410000 */
[----:B------:R-:W-:-:S04]  /*0390*/  FFMA R0, -R11, R11, R0 ;  /* 0x0000000b0b007223 */ /* 0x000fc80000000100 */
[----:B------:R-:W-:-:S07]  /*03a0*/  FFMA R11, R0, R8, R11 ;  /* 0x00000008000b7223 */ /* 0x000fce000000000b */
.L_x_6:
[----:B------:R-:W-:Y:S05]  /*03b0*/  BSYNC.RECONVERGENT B0 ;  /* 0x0000000000007941 */ /* 0x000fea0003800200 */
.L_x_4:
[-C--:B------:R-:W-:Y:S01]  /*03c0*/  FMUL R0, R11, R11.reuse ;  /* 0x0000000b0b007220 */ /* 0x080fe20000400000 */
[----:B------:R-:W-:Y:S03]  /*03d0*/  BSSY.RECONVERGENT B3, `(.L_x_7) ;  /* 0x000000f000037945 */ /* 0x000fe60003800200 */
[----:B------:R-:W-:Y:S01]  /*03e0*/  FMUL R11, R0, R11 ;  /* 0x0000000b000b7220 */ /* 0x000fe20000400000 */
[----:B------:R-:W-:-:S03]  /*03f0*/  FMUL R0, R10, 0.12000000476837158203 ;  /* 0x3df5c2900a007820 */ /* 0x000fc60000400000 */
[----:B------:R-:W0:Y:S08]  /*0400*/  MUFU.RCP R8, R11 ;  /* 0x0000000b00087308 */ /* 0x000e300000001000 */
[----:B------:R-:W1:Y:S01]  /*0410*/  FCHK P0, R0, R11 ;  /* 0x0000000b00007302 */ /* 0x000e620000000000 */
[----:B0-----:R-:W-:-:S04]  /*0420*/  FFMA R9, -R11, R8, 1 ;  /* 0x3f8000000b097423 */ /* 0x001fc80000000108 */
[----:B------:R-:W-:-:S04]  /*0430*/  FFMA R9, R8, R9, R8 ;  /* 0x0000000908097223 */ /* 0x000fc80000000008 */
[----:B------:R-:W-:-:S04]  /*0440*/  FFMA R8, R0, R9, RZ ;  /* 0x0000000900087223 */ /* 0x000fc800000000ff */
[----:B------:R-:W-:-:S04]  /*0450*/  FFMA R10, -R11, R8, R0 ;  /* 0x000000080b0a7223 */ /* 0x000fc80000000100 */
[----:B------:R-:W-:Y:S01]  /*0460*/  FFMA R8, R9, R10, R8 ;  /* 0x0000000a09087223 */ /* 0x000fe20000000008 */
[----:B-1----:R-:W-:Y:S06]  /*0470*/  @!P0 BRA `(.L_x_8) ;  /* 0x0000000000108947 */ /* 0x002fec0003800000 */
[----:B------:R-:W-:Y:S02]  /*0480*/  MOV R14, R11 ;  /* 0x0000000b000e7202 */ /* 0x000fe40000000f00 */
[----:B------:R-:W-:-:S07]  /*0490*/  MOV R8, 0x4b0 ;  /* 0x000004b000087802 */ /* 0x000fce0000000f00 */
[----:B------:R-:W-:Y:S05]  /*04a0*/  CALL.REL.NOINC `($__internal_1_$__cuda_sm3x_div_rn_noftz_f32_slowpath) ;  /* 0x0000001400207944 */ /* 0x000fea0003c00000 */
[----:B------:R-:W-:-:S07]  /*04b0*/  MOV R8, R0 ;  /* 0x0000000000087202 */ /* 0x000fce0000000f00 */
.L_x_8:
[----:B------:R-:W-:Y:S05]  /*04c0*/  BSYNC.RECONVERGENT B3 ;  /* 0x0000000000037941 */ /* 0x000fea0003800200 */
.L_x_7:
[-C--:B------:R-:W-:Y:S01]  /*04d0*/  FMUL R0, R19, R8.reuse ;  /* 0x0000000813007220 */ /* 0x080fe20000400000 */
[----:B------:R-:W-:-:S07]  /*04e0*/  FMUL R15, R17, R8 ;  /* 0x00000008110f7220 */ /* 0x000fce0000400000 */
.L_x_3:
[----:B------:R-:W-:Y:S05]  /*04f0*/  BSYNC.RECONVERGENT B2 ;  /* 0x0000000000027941 */ /* 0x000fea0003800200 */
.L_x_2:
[----:B------:R-:W0:Y:S01]  /*0500*/  LDS.128 R8, [UR10+-0x10] ;  /* 0xfffff00aff087984 */ /* 0x000e220008000c00 */
[----:B------:R-:W-:Y:S01]  /*0510*/  FADD R13, R0, R13 ;  /* 0x0000000d000d7221 */ /* 0x000fe20000000000 */
[----:B------:R-:W-:Y:S01]  /*0520*/  BSSY.RECONVERGENT B2, `(.L_x_9) ;  /* 0x000002b000027945 */ /* 0x000fe20003800200 */
[----:B------:R-:W-:Y:S02]  /*0530*/  HFMA2 R0, -RZ, RZ, 0, 0 ;  /* 0x00000000ff007431 */ /* 0x000fe400000001ff */
[----:B------:R-:W-:Y:S01]  /*0540*/  FADD R12, R15, R12 ;  /* 0x0000000c0f0c7221 */ /* 0x000fe20000000000 */
[----:B------:R-:W-:Y:S01]  /*0550*/  MOV R15, RZ ;  /* 0x000000ff000f7202 */ /* 0x000fe20000000f00 */
[----:B0-----:R-:W-:Y:S01]  /*0560*/  FADD R17, -R5, R9 ;  /* 0x0000000905117221 */ /* 0x001fe20000000100 */
        /* <DEDUP_REMOVED lines=14> */
.L_x_12:
[----:B------:R-:W-:Y:S01]  /*0650*/  FMUL.FTZ R11, R0, R9 ;  /* 0x00000009000b7220 */ /* 0x000fe20000410000 */
[----:B------:R-:W-:-:S03]  /*0660*/  FMUL.FTZ R8, R9, 0.5 ;  /* 0x3f00000009087820 */ /* 0x000fc60000410000 */
[----:B------:R-:W-:-:S04]  /*0670*/  FFMA R0, -R11, R11, R0 ;  /* 0x0000000b0b007223 */ /* 0x000fc80000000100 */
[----:B------:R-:W-:-:S07]  /*0680*/  FFMA R11, R0, R8, R11 ;  /* 0x00000008000b7223 */ /* 0x000fce000000000b */
.L_x_13:
[----:B------:R-:W-:Y:S05]  /*0690*/  BSYNC.RECONVERGENT B0 ;  /* 0x0000000000007941 */ /* 0x000fea0003800200 */
.L_x_11:
        /* <DEDUP_REMOVED lines=16> */
.L_x_15:
[----:B------:R-:W-:Y:S05]  /*07a0*/  BSYNC.RECONVERGENT B3 ;  /* 0x0000000000037941 */ /* 0x000fea0003800200 */
.L_x_14:
[-C--:B------:R-:W-:Y:S01]  /*07b0*/  FMUL R0, R19, R8.reuse ;  /* 0x0000000813007220 */ /* 0x080fe20000400000 */
[----:B------:R-:W-:-:S07]  /*07c0*/  FMUL R15, R17, R8 ;  /* 0x00000008110f7220 */ /* 0x000fce0000400000 */
.L_x_10:
[----:B------:R-:W-:Y:S05]  /*07d0*/  BSYNC.RECONVERGENT B2 ;  /* 0x0000000000027941 */ /* 0x000fea0003800200 */
.L_x_9:
[----:B------:R-:W0:Y:S01]  /*07e0*/  LDS.128 R8, [UR10] ;  /* 0x0000000aff087984 */ /* 0x000e220008000c00 */
        /* <DEDUP_REMOVED lines=20> */
.L_x_19:
[----:B------:R-:W-:Y:S01]  /*0930*/  FMUL.FTZ R11, R0, R9 ;  /* 0x00000009000b7220 */ /* 0x000fe20000410000 */
[----:B------:R-:W-:-:S03]  /*0940*/  FMUL.FTZ R8, R9, 0.5 ;  /* 0x3f00000009087820 */ /* 0x000fc60000410000 */
[----:B------:R-:W-:-:S04]  /*0950*/  FFMA R0, -R11, R11, R0 ;  /* 0x0000000b0b007223 */ /* 0x000fc80000000100 */
[----:B------:R-:W-:-:S07]  /*0960*/  FFMA R11, R0, R8, R11 ;  /* 0x00000008000b7223 */ /* 0x000fce000000000b */
.L_x_20:
[----:B------:R-:W-:Y:S05]  /*0970*/  BSYNC.RECONVERGENT B0 ;  /* 0x0000000000007941 */ /* 0x000fea0003800200 */
.L_x_18:
        /* <DEDUP_REMOVED lines=16> */
.L_x_22:
[----:B------:R-:W-:Y:S05]  /*0a80*/  BSYNC.RECONVERGENT B3 ;  /* 0x0000000000037941 */ /* 0x000fea0003800200 */
.L_x_21:
[-C--:B------:R-:W-:Y:S01]  /*0a90*/  FMUL R0, R19, R8.reuse ;  /* 0x0000000813007220 */ /* 0x080fe20000400000 */
[----:B------:R-:W-:-:S07]  /*0aa0*/  FMUL R15, R17, R8 ;  /* 0x00000008110f7220 */ /* 0x000fce0000400000 */
.L_x_17:
[----:B------:R-:W-:Y:S05]  /*0ab0*/  BSYNC.RECONVERGENT B2 ;  /* 0x0000000000027941 */ /* 0x000fea0003800200 */
.L_x_16:
[----:B------:R-:W0:Y:S01]  /*0ac0*/  LDS.128 R8, [UR10+0x10] ;  /* 0x0000100aff087984 */ /* 0x000e220008000c00 */
[----:B------:R-:W-:Y:S01]  /*0ad0*/  FADD R13, R13, R0 ;  /* 0x000000000d0d7221 */ /* 0x000fe20000000000 */
[----:B------:R-:W-:Y:S01]  /*0ae0*/  BSSY.RECONVERGENT B2, `(.L_x_23) ;  /* 0x000002b000027945 */ /* 0x000fe20003800200 */
[----:B------:R-:W-:Y:S02]  /*0af0*/  HFMA2 R0, -RZ, RZ, 0, 0 ;  /* 0x00000000ff007431 */ /* 0x000fe400000001ff */
[----:B------:R-:W-:Y:S01]  /*0b00*/  FADD R12, R12, R15 ;  /* 0x0000000f0c0c7221 */ /* 0x000fe20000000000 */
[----:B0-----:R-:W-:Y:S01]  /*0b10*/  FADD R17, -R5, R9 ;  /* 0x0000000905117221 */ /* 0x001fe20000000100 */
[----:B------:R-:W-:Y:S01]  /*0b20*/  FADD R19, -R4, R8 ;  /* 0x0000000804137221 */ /* 0x000fe20000000100 */
[----:B------:R-:W-:-:S03]  /*0b30*/  MOV R9, RZ ;  /* 0x000000ff00097202 */ /* 0x000fc60000000f00 */
        /* <DEDUP_REMOVED lines=13> */
.L_x_26:
[----:B------:R-:W-:Y:S01]  /*0c10*/  FMUL.FTZ R11, R0, R9 ;  /* 0x00000009000b7220 */ /* 0x000fe20000410000 */
[----:B------:R-:W-:-:S03]  /*0c20*/  FMUL.FTZ R8, R9, 0.5 ;  /* 0x3f00000009087820 */ /* 0x000fc60000410000 */
[----:B------:R-:W-:-:S04]  /*0c30*/  FFMA R0, -R11, R11, R0 ;  /* 0x0000000b0b007223 */ /* 0x000fc80000000100 */
[----:B------:R-:W-:-:S07]  /*0c40*/  FFMA R11, R0, R8, R11 ;  /* 0x00000008000b7223 */ /* 0x000fce000000000b */
.L_x_27:
[----:B------:R-:W-:Y:S05]  /*0c50*/  BSYNC.RECONVERGENT B0 ;  /* 0x0000000000007941 */ /* 0x000fea0003800200 */
.L_x_25:
        /* <DEDUP_REMOVED lines=16> */
.L_x_29:
[----:B------:R-:W-:Y:S05]  /*0d60*/  BSYNC.RECONVERGENT B3 ;  /* 0x0000000000037941 */ /* 0x000fea0003800200 */
.L_x_28:
[-C--:B------:R-:W-:Y:S01]  /*0d70*/  FMUL R0, R19, R8.reuse ;  /* 0x0000000813007220 */ /* 0x080fe20000400000 */
[----:B------:R-:W-:-:S07]  /*0d80*/  FMUL R9, R17, R8 ;  /* 0x0000000811097220 */ /* 0x000fce0000400000 */
.L_x_24:
[----:B------:R-:W-:Y:S05]  /*0d90*/  BSYNC.RECONVERGENT B2 ;  /* 0x0000000000027941 */ /* 0x000fea0003800200 */
.L_x_23:
[----:B------:R-:W-:Y:S01]  /*0da0*/  UIADD3 UR5, UPT, UPT, UR5, 0x4, URZ ;  /* 0x0000000405057890 */ /* 0x000fe2000fffe0ff */
[----:B------:R-:W-:Y:S01]  /*0db0*/  FADD R13, R13, R0 ;  /* 0x000000000d0d7221 */ /* 0x000fe20000000000 */
[----:B------:R-:W-:Y:S01]  /*0dc0*/  FADD R12, R12, R9 ;  /* 0x000000090c0c7221 */ /* 0x000fe20000000000 */
[----:B------:R-:W-:Y:S02]  /*0dd0*/  UIADD3 UR10, UPT, UPT, UR10, 0x40, URZ ;  /* 0x000000400a0a7890 */ /* 0x000fe4000fffe0ff */
[----:B------:R-:W-:-:S09]  /*0de0*/  UISETP.NE.AND UP0, UPT, UR5, URZ, UPT ;  /* 0x000000ff0500728c */ /* 0x000fd2000bf05270 */
[----:B------:R-:W-:Y:S05]  /*0df0*/  BRA.U UP0, `(.L_x_30) ;  /* 0xfffffff500107547 */ /* 0x000fea000b83ffff */
[----:B------:R-:W-:-:S05]  /*0e00*/  UMOV UR5, UR7 ;  /* 0x0000000700057c82 */ /* 0x000fca0008000000 */
.L_x_1:
[----:B------:R-:W-:-:S09]  /*0e10*/  UISETP.NE.AND UP0, UPT, UR9, URZ, UPT ;  /* 0x000000ff0900728c */ /* 0x000fd2000bf05270 */
[----:B------:R-:W-:Y:S05]  /*0e20*/  BRA.U !UP0, `(.L_x_31) ;  /* 0x0000000908447547 */ /* 0x000fea000b800000 */
[----:B------:R-:W-:-:S09]  /*0e30*/  UISETP.NE.AND UP0, UPT, UR9, 0x1, UPT ;  /* 0x000000010900788c */ /* 0x000fd2000bf05270 */
[----:B------:R-:W-:Y:S05]  /*0e40*/  BRA.U !UP0, `(.L_x_32) ;  /* 0x0000000508787547 */ /* 0x000fea000b800000 */
[----:B------:R-:W-:Y:S01]  /*0e50*/  ULEA UR10, UR5, UR6, 0x4 ;  /* 0x00000006050a7291 */ /* 0x000fe2000f8e20ff */
[----:B------:R-:W-:Y:S01]  /*0e60*/  BSSY.RECONVERGENT B2, `(.L_x_33) ;  /* 0x000002b000027945 */ /* 0x000fe20003800200 */
[----:B------:R-:W-:Y:S01]  /*0e70*/  HFMA2 R0, -RZ, RZ, 0, 0 ;  /* 0x00000000ff007431 */ /* 0x000fe200000001ff */
[----:B------:R-:W-:-:S06]  /*0e80*/  MOV R15, RZ ;  /* 0x000000ff000f7202 */ /* 0x000fcc0000000f00 */
[----:B0-----:R-:W0:Y:S02]  /*0e90*/  LDS.128 R8, [UR10] ;  /* 0x0000000aff087984 */ /* 0x001e240008000c00 */
        /* <DEDUP_REMOVED lines=15> */
.L_x_36:
[----:B------:R-:W-:Y:S01]  /*0f90*/  FMUL.FTZ R11, R0, R9 ;  /* 0x00000009000b7220 */ /* 0x000fe20000410000 */
[----:B------:R-:W-:-:S03]  /*0fa0*/  FMUL.FTZ R8, R9, 0.5 ;  /* 0x3f00000009087820 */ /* 0x000fc60000410000 */
[----:B------:R-:W-:-:S04]  /*0fb0*/  FFMA R0, -R11, R11, R0 ;  /* 0x0000000b0b007223 */ /* 0x000fc80000000100 */
[----:B------:R-:W-:-:S07]  /*0fc0*/  FFMA R11, R0, R8, R11 ;  /* 0x00000008000b7223 */ /* 0x000fce000000000b */
.L_x_37:
[----:B------:R-:W-:Y:S05]  /*0fd0*/  BSYNC.RECONVERGENT B0 ;  /* 0x0000000000007941 */ /* 0x000fea0003800200 */
.L_x_35:
        /* <DEDUP_REMOVED lines=16> */
.L_x_39:
[----:B------:R-:W-:Y:S05]  /*10e0*/  BSYNC.RECONVERGENT B3 ;  /* 0x0000000000037941 */ /* 0x000fea0003800200 */
.L_x_38:
[-C--:B------:R-:W-:Y:S01]  /*10f0*/  FMUL R0, R19, R8.reuse ;  /* 0x0000000813007220 */ /* 0x080fe20000400000 */
[----:B------:R-:W-:-:S07]  /*1100*/  FMUL R15, R17, R8 ;  /* 0x00000008110f7220 */ /* 0x000fce0000400000 */
.L_x_34:
[----:B------:R-:W-:Y:S05]  /*1110*/  BSYNC.RECONVERGENT B2 ;  /* 0x0000000000027941 */ /* 0x000fea0003800200 */
.L_x_33:
        /* <DEDUP_REMOVED lines=21> */
.L_x_43:
[----:B------:R-:W-:Y:S01]  /*1270*/  FMUL.FTZ R11, R0, R9 ;  /* 0x00000009000b7220 */ /* 0x000fe20000410000 */
[----:B------:R-:W-:-:S03]  /*1280*/  FMUL.FTZ R8, R9, 0.5 ;  /* 0x3f00000009087820 */ /* 0x000fc60000410000 */
[----:B------:R-:W-:-:S04]  /*1290*/  FFMA R0, -R11, R11, R0 ;  /* 0x0000000b0b007223 */ /* 0x000fc80000000100 */
[----:B------:R-:W-:-:S07]  /*12a0*/  FFMA R11, R0, R8, R11 ;  /* 0x00000008000b7223 */ /* 0x000fce000000000b */
.L_x_44:
[----:B------:R-:W-:Y:S05]  /*12b0*/  BSYNC.RECONVERGENT B0 ;  /* 0x0000000000007941 */ /* 0x000fea0003800200 */
.L_x_42:
        /* <DEDUP_REMOVED lines=16> */
.L_x_46:
[----:B------:R-:W-:Y:S05]  /*13c0*/  BSYNC.RECONVERGENT B3 ;  /* 0x0000000000037941 */ /* 0x000fea0003800200 */
.L_x_45:
[-C--:B------:R-:W-:Y:S01]  /*13d0*/  FMUL R0, R19, R8.reuse ;  /* 0x0000000813007220 */ /* 0x080fe20000400000 */
[----:B------:R-:W-:-:S07]  /*13e0*/  FMUL R9, R17, R8 ;  /* 0x0000000811097220 */ /* 0x000fce0000400000 */
.L_x_41:
[----:B------:R-:W-:Y:S05]  /*13f0*/  BSYNC.RECONVERGENT B2 ;  /* 0x0000000000027941 */ /* 0x000fea0003800200 */
.L_x_40:
[----:B------:R-:W-:Y:S01]  /*1400*/  FADD R13, R13, R0 ;  /* 0x000000000d0d7221 */ /* 0x000fe20000000000 */
[----:B------:R-:W-:Y:S01]  /*1410*/  FADD R12, R12, R9 ;  /* 0x000000090c0c7221 */ /* 0x000fe20000000000 */
[----:B------:R-:W-:-:S12]  /*1420*/  UIADD3 UR5, UPT, UPT, UR5, 0x2, URZ ;  /* 0x0000000205057890 */ /* 0x000fd8000fffe0ff */
.L_x_32:
[----:B------:R-:W-:-:S09]  /*1430*/  ULOP3.LUT UP0, URZ, UR11, 0x1, URZ, 0xc0, !UPT ;  /* 0x000000010bff7892 */ /* 0x000fd2000f80c0ff */
[----:B------:R-:W-:Y:S05]  /*1440*/  BRA.U !UP0, `(.L_x_31) ;  /* 0x0000000108bc7547 */ /* 0x000fea000b800000 */
[----:B------:R-:W-:Y:S01]  /*1450*/  ULEA UR5, UR5, UR6, 0x4 ;  /* 0x0000000605057291 */ /* 0x000fe2000f8e20ff */
[----:B------:R-:W-:Y:S01]  /*1460*/  BSSY.RECONVERGENT B2, `(.L_x_47) ;  /* 0x000002b000027945 */ /* 0x000fe20003800200 */
[----:B------:R-:W-:-:S07]  /*1470*/  HFMA2 R0, -RZ, RZ, 0, 0 ;  /* 0x00000000ff007431 */ /* 0x000fce00000001ff */
[----:B0-----:R-:W0:Y:S02]  /*1480*/  LDS.128 R8, [UR5] ;  /* 0x00000005ff087984 */ /* 0x001e240008000c00 */
[----:B0----5:R-:W-:Y:S01]  /*1490*/  FADD R17, -R5, R9 ;  /* 0x0000000905117221 */ /* 0x021fe20000000100 */
        /* <DEDUP_REMOVED lines=15> */
.L_x_50:
[----:B------:R-:W-:Y:S01]  /*1590*/  FMUL.FTZ R11, R0, R9 ;  /* 0x00000009000b7220 */ /* 0x000fe20000410000 */
[----:B------:R-:W-:-:S03]  /*15a0*/  FMUL.FTZ R8, R9, 0.5 ;  /* 0x3f00000009087820 */ /* 0x000fc60000410000 */
[----:B------:R-:W-:-:S04]  /*15b0*/  FFMA R0, -R11, R11, R0 ;  /* 0x0000000b0b007223 */ /* 0x000fc80000000100 */
[----:B------:R-:W-:-:S07]  /*15c0*/  FFMA R11, R0, R8, R11 ;  /* 0x00000008000b7223 */ /* 0x000fce000000000b */
.L_x_51:
[----:B------:R-:W-:Y:S05]  /*15d0*/  BSYNC.RECONVERGENT B0 ;  /* 0x0000000000007941 */ /* 0x000fea0003800200 */
.L_x_49:
        /* <DEDUP_REMOVED lines=16> */
.L_x_53:
[----:B------:R-:W-:Y:S05]  /*16e0*/  BSYNC.RECONVERGENT B3 ;  /* 0x0000000000037941 */ /* 0x000fea0003800200 */
.L_x_52:
[-C--:B------:R-:W-:Y:S01]  /*16f0*/  FMUL R0, R19, R8.reuse ;  /* 0x0000000813007220 */ /* 0x080fe20000400000 */
[----:B------:R-:W-:-:S07]  /*1700*/  FMUL R9, R17, R8 ;  /* 0x0000000811097220 */ /* 0x000fce0000400000 */
.L_x_48:
[----:B------:R-:W-:Y:S05]  /*1710*/  BSYNC.RECONVERGENT B2 ;  /* 0x0000000000027941 */ /* 0x000fea0003800200 */
.L_x_47:
[----:B------:R-:W-:Y:S01]  /*1720*/  FADD R13, R13, R0 ;  /* 0x000000000d0d7221 */ /* 0x000fe20000000000 */
[----:B------:R-:W-:-:S07]  /*1730*/  FADD R12, R12, R9 ;  /* 0x000000090c0c7221 */ /* 0x000fce0000000000 */
.L_x_31:
[----:B0-----:R-:W2:Y:S01]  /*1740*/  LDG.E.64 R8, desc[UR12][R2.64] ;  /* 0x0000000c02087981 */ /* 0x001ea2000c1e1b00 */
[----:B------:R-:W0:Y:S01]  /*1750*/  LDCU UR5, c[0x0][0x390] ;  /* 0x00007200ff0577ac */ /* 0x000e220008000800 */
[----:B------:R-:W-:-:S04]  /*1760*/  UIADD3 UR4, UPT, UPT, UR11, UR4, URZ ;  /* 0x000000040b047290 */ /* 0x000fc8000fffe0ff */
[----:B0-----:R-:W-:Y:S01]  /*1770*/  UISETP.GE.AND UP0, UPT, UR4, UR5, UPT ;  /* 0x000000050400728c */ /* 0x001fe2000bf06270 */
[----:B--2---:R-:W-:Y:S01]  /*1780*/  FADD R8, R8, R13 ;  /* 0x0000000d08087221 */ /* 0x004fe20000000000 */
[----:B------:R-:W-:-:S05]  /*1790*/  FADD R9, R9, R12 ;  /* 0x0000000c09097221 */ /* 0x000fca0000000000 */
[----:B------:R0:W-:Y:S01]  /*17a0*/  STG.E.64 desc[UR12][R2.64], R8 ;  /* 0x0000000802007986 */ /* 0x0001e2000c101b0c */
[----:B------:R-:W-:Y:S06]  /*17b0*/  BAR.SYNC.DEFER_BLOCKING 0x0 ;  /* 0x0000000000007b1d */ /* 0x000fec0000010000 */
[----:B------:R-:W-:Y:S05]  /*17c0*/  BRA.U !UP0, `(.L_x_54) ;  /* 0xffffffe908687547 */ /* 0x000fea000b83ffff */
[----:B------:R-:W-:Y:S05]  /*17d0*/  EXIT ;  /* 0x000000000000794d */ /* 0x000fea0003800000 */
        .weak           $__internal_0_$__cuda_sm20_sqrt_rn_f32_slowpath
        .type           $__internal_0_$__cuda_sm20_sqrt_rn_f32_slowpath,@function
        .size           $__internal_0_$__cuda_sm20_sqrt_rn_f32_slowpath,($__internal_1_$__cuda_sm3x_div_rn_noftz_f32_slowpath - $__internal_0_$__cuda_sm20_sqrt_rn_f32_slowpath)
$__internal_0_$__cuda_sm20_sqrt_rn_f32_slowpath:
[----:B------:R-:W-:-:S13]  /*17e0*/  LOP3.LUT P0, RZ, R0, 0x7fffffff, RZ, 0xc0, !PT ;  /* 0x7fffffff00ff7812 */ /* 0x000fda000780c0ff */
[----:B------:R-:W-:Y:S01]  /*17f0*/  @!P0 MOV R11, R0 ;  /* 0x00000000000b8202 */ /* 0x000fe20000000f00 */
[----:B------:R-:W-:Y:S06]  /*1800*/  @!P0 BRA `(.L_x_55) ;  /* 0x0000000000408947 */ /* 0x000fec0003800000 */
[----:B------:R-:W-:-:S13]  /*1810*/  FSETP.GEU.FTZ.AND P0, PT, R0, RZ, PT ;  /* 0x000000ff0000720b */ /* 0x000fda0003f1e000 */
[----:B------:R-:W-:Y:S01]  /*1820*/  @!P0 MOV R11, 0x7fffffff ;  /* 0x7fffffff000b8802 */ /* 0x000fe20000000f00 */
[----:B------:R-:W-:Y:S06]  /*1830*/  @!P0 BRA `(.L_x_55) ;  /* 0x0000000000348947 */ /* 0x000fec0003800000 */
[----:B------:R-:W-:-:S13]  /*1840*/  FSETP.GTU.FTZ.AND P0, PT, |R0|, +INF , PT ;  /* 0x7f8000000000780b */ /* 0x000fda0003f1c200 */
[----:B------:R-:W-:Y:S01]  /*1850*/  @P0 FADD.FTZ R11, R0, 1 ;  /* 0x3f800000000b0421 */ /* 0x000fe20000010000 */
[----:B------:R-:W-:Y:S06]  /*1860*/  @P0 BRA `(.L_x_55) ;  /* 0x0000000000280947 */ /* 0x000fec0003800000 */
[----:B------:R-:W-:-:S13]  /*1870*/  FSETP.NEU.FTZ.AND P0, PT, |R0|, +INF , PT ;  /* 0x7f8000000000780b */ /* 0x000fda0003f1d200 */
[----:B------:R-:W-:-:S04]  /*1880*/  @P0 FFMA R16, R0, 1.84467440737095516160e+19, RZ ;  /* 0x5f80000000100823 */ /* 0x000fc800000000ff */
[----:B------:R-:W0:Y:S02]  /*1890*/  @P0 MUFU.RSQ R15, R16 ;  /* 0x00000010000f0308 */ /* 0x000e240000001400 */
[----:B0-----:R-:W-:Y:S01]  /*18a0*/  @P0 FMUL.FTZ R9, R16, R15 ;  /* 0x0000000f10090220 */ /* 0x001fe20000410000 */
[----:B------:R-:W-:-:S03]  /*18b0*/  @P0 FMUL.FTZ R14, R15, 0.5 ;  /* 0x3f0000000f0e0820 */ /* 0x000fc60000410000 */
[----:B------:R-:W-:-:S04]  /*18c0*/  @P0 FADD.FTZ R11, -R9, -RZ ;  /* 0x800000ff090b0221 */ /* 0x000fc80000010100 */
[----:B------:R-:W-:Y:S01]  /*18d0*/  @P0 FFMA R18, R9, R11, R16 ;  /* 0x0000000b09120223 */ /* 0x000fe20000000010 */
[----:B------:R-:W-:-:S03]  /*18e0*/  @!P0 MOV R11, R0 ;  /* 0x00000000000b8202 */ /* 0x000fc60000000f00 */
[----:B------:R-:W-:-:S04]  /*18f0*/  @P0 FFMA R14, R18, R14, R9 ;  /* 0x0000000e120e0223 */ /* 0x000fc80000000009 */
[----:B------:R-:W-:-:S07]  /*1900*/  @P0 FMUL.FTZ R11, R14, 2.3283064365386962891e-10 ;  /* 0x2f8000000e0b0820 */ /* 0x000fce0000410000 */
.L_x_55:
[----:B------:R-:W-:-:S04]  /*1910*/  HFMA2 R9, -RZ, RZ, 0, 0 ;  /* 0x00000000ff097431 */ /* 0x000fc800000001ff */
[----:B------:R-:W-:Y:S05]  /*1920*/  RET.REL.NODEC R8 `(_Z17update_velocitiesP6float4P6float2i) ;  /* 0xffffffe408b47950 */ /* 0x000fea0003c3ffff */
        .weak           $__internal_1_$__cuda_sm3x_div_rn_noftz_f32_slowpath
        .type           $__internal_1_$__cuda_sm3x_div_rn_noftz_f32_slowpath,@function
        .size           $__internal_1_$__cuda_sm3x_div_rn_noftz_f32_slowpath,(.L_x_69 - $__internal_1_$__cuda_sm3x_div_rn_noftz_f32_slowpath)
$__internal_1_$__cuda_sm3x_div_rn_noftz_f32_slowpath:
[----:B------:R-:W-:Y:S01]  /*1930*/  SHF.R.U32.HI R10, RZ, 0x17, R14 ;  /* 0x00000017ff0a7819 */ /* 0x000fe2000001160e */
[----:B------:R-:W-:Y:S01]  /*1940*/  BSSY.RECONVERGENT B0, `(.L_x_56) ;  /* 0x0000062000007945 */ /* 0x000fe20003800200 */
[----:B------:R-:W-:Y:S02]  /*1950*/  SHF.R.U32.HI R21, RZ, 0x17, R0 ;  /* 0x00000017ff157819 */ /* 0x000fe40000011600 */
[----:B------:R-:W-:Y:S02]  /*1960*/  LOP3.LUT R10, R10, 0xff, RZ, 0xc0, !PT ;  /* 0x000000ff0a0a7812 */ /* 0x000fe400078ec0ff */
[----:B------:R-:W-:Y:S02]  /*1970*/  LOP3.LUT R21, R21, 0xff, RZ, 0xc0, !PT ;  /* 0x000000ff15157812 */ /* 0x000fe400078ec0ff */
[----:B------:R-:W-:Y:S02]  /*1980*/  IADD3 R9, PT, PT, R10, -0x1, RZ ;  /* 0xffffffff0a097810 */ /* 0x000fe40007ffe0ff */
[----:B------:R-:W-:-:S02]  /*1990*/  IADD3 R11, PT, PT, R21, -0x1, RZ ;  /* 0xffffffff150b7810 */ /* 0x000fc40007ffe0ff */
[----:B------:R-:W-:-:S04]  /*19a0*/  ISETP.GT.U32.AND P0, PT, R9, 0xfd, PT ;  /* 0x000000fd0900780c */ /* 0x000fc80003f04070 */
[----:B------:R-:W-:-:S13]  /*19b0*/  ISETP.GT.U32.OR P0, PT, R11, 0xfd, P0 ;  /* 0x000000fd0b00780c */ /* 0x000fda0000704470 */
[----:B------:R-:W-:Y:S01]  /*19c0*/  @!P0 MOV R16, RZ ;  /* 0x000000ff00108202 */ /* 0x000fe20000000f00 */
[----:B------:R-:W-:Y:S06]  /*19d0*/  @!P0 BRA `(.L_x_57) ;  /* 0x00000000005c8947 */ /* 0x000fec0003800000 */
[----:B------:R-:W-:Y:S02]  /*19e0*/  FSETP.GTU.FTZ.AND P0, PT, |R0|, +INF , PT ;  /* 0x7f8000000000780b */ /* 0x000fe40003f1c200 */
[----:B------:R-:W-:-:S04]  /*19f0*/  FSETP.GTU.FTZ.AND P1, PT, |R14|, +INF , PT ;  /* 0x7f8000000e00780b */ /* 0x000fc80003f3c200 */
[----:B------:R-:W-:-:S13]  /*1a00*/  PLOP3.LUT P0, PT, P0, P1, PT, 0xf8, 0x8f ;  /* 0x00000000008f781c */ /* 0x000fda0000703f70 */
[----:B------:R-:W-:Y:S05]  /*1a10*/  @P0 BRA `(.L_x_58) ;  /* 0x00000004004c0947 */ /* 0x000fea0003800000 */
[----:B------:R-:W-:-:S13]  /*1a20*/  LOP3.LUT P0, RZ, R14, 0x7fffffff, R0, 0xc8, !PT ;  /* 0x7fffffff0eff7812 */ /* 0x000fda000780c800 */
[----:B------:R-:W-:Y:S05]  /*1a30*/  @!P0 BRA `(.L_x_59) ;  /* 0x00000004003c8947 */ /* 0x000fea0003800000 */
[----:B------:R-:W-:Y:S02]  /*1a40*/  FSETP.NEU.FTZ.AND P2, PT, |R0|, +INF , PT ;  /* 0x7f8000000000780b */ /* 0x000fe40003f5d200 */
[----:B------:R-:W-:Y:S02]  /*1a50*/  FSETP.NEU.FTZ.AND P1, PT, |R14|, +INF , PT ;  /* 0x7f8000000e00780b */ /* 0x000fe40003f3d200 */
[----:B------:R-:W-:-:S11]  /*1a60*/  FSETP.NEU.FTZ.AND P0, PT, |R0|, +INF , PT ;  /* 0x7f8000000000780b */ /* 0x000fd60003f1d200 */
[----:B------:R-:W-:Y:S05]  /*1a70*/  @!P1 BRA !P2, `(.L_x_59) ;  /* 0x00000004002c9947 */ /* 0x000fea0005000000 */
[----:B------:R-:W-:-:S04]  /*1a80*/  LOP3.LUT P2, RZ, R0, 0x7fffffff, RZ, 0xc0, !PT ;  /* 0x7fffffff00ff7812 */ /* 0x000fc8000784c0ff */
[----:B------:R-:W-:-:S13]  /*1a90*/  PLOP3.LUT P1, PT, P1, P2, PT, 0x2f, 0xf2 ;  /* 0x0000000000f2781c */ /* 0x000fda0000f24577 */
[----:B------:R-:W-:Y:S05]  /*1aa0*/  @P1 BRA `(.L_x_60) ;  /* 0x0000000400181947 */ /* 0x000fea0003800000 */
[----:B------:R-:W-:-:S04]  /*1ab0*/  LOP3.LUT P1, RZ, R14, 0x7fffffff, RZ, 0xc0, !PT ;  /* 0x7fffffff0eff7812 */ /* 0x000fc8000782c0ff */
[----:B------:R-:W-:-:S13]  /*1ac0*/  PLOP3.LUT P0, PT, P0, P1, PT, 0x2f, 0xf2 ;  /* 0x0000000000f2781c */ /* 0x000fda0000702577 */
[----:B------:R-:W-:Y:S05]  /*1ad0*/  @P0 BRA `(.L_x_61) ;  /* 0x0000000400000947 */ /* 0x000fea0003800000 */
[----:B------:R-:W-:Y:S02]  /*1ae0*/  ISETP.GE.AND P0, PT, R11, RZ, PT ;  /* 0x000000ff0b00720c */ /* 0x000fe40003f06270 */
[----:B------:R-:W-:-:S11]  /*1af0*/  ISETP.GE.AND P1, PT, R9, RZ, PT ;  /* 0x000000ff0900720c */ /* 0x000fd60003f26270 */
[----:B------:R-:W-:Y:S01]  /*1b00*/  @P0 MOV R16, RZ ;  /* 0x000000ff00100202 */ /* 0x000fe20000000f00 */
[----:B------:R-:W-:Y:S01]  /*1b10*/  @!P0 FFMA R0, R0, 1.84467440737095516160e+19, RZ ;  /* 0x5f80000000008823 */ /* 0x000fe200000000ff */
[----:B------:R-:W-:Y:S01]  /*1b20*/  @!P0 MOV R16, 0xffffffc0 ;  /* 0xffffffc000108802 */ /* 0x000fe20000000f00 */
[----:B------:R-:W-:-:S03]  /*1b30*/  @!P1 FFMA R14, R14, 1.84467440737095516160e+19, RZ ;  /* 0x5f8000000e0e9823 */ /* 0x000fc600000000ff */
[----:B------:R-:W-:-:S07]  /*1b40*/  @!P1 IADD3 R16, PT, PT, R16, 0x40, RZ ;  /* 0x0000004010109810 */ /* 0x000fce0007ffe0ff */
.L_x_57:
[----:B------:R-:W-:Y:S01]  /*1b50*/  LEA R9, R10, 0xc0800000, 0x17 ;  /* 0xc08000000a097811 */ /* 0x000fe200078eb8ff */
[----:B------:R-:W-:Y:S01]  /*1b60*/  BSSY.RECONVERGENT B1, `(.L_x_62) ;  /* 0x0000036000017945 */ /* 0x000fe20003800200 */
[----:B------:R-:W-:Y:S02]  /*1b70*/  IADD3 R21, PT, PT, R21, -0x7f, RZ ;  /* 0xffffff8115157810 */ /* 0x000fe40007ffe0ff */
[----:B------:R-:W-:-:S03]  /*1b80*/  IADD3 R18, PT, PT, -R9, R14, RZ ;  /* 0x0000000e09127210 */ /* 0x000fc60007ffe1ff */
[----:B------:R-:W-:Y:S01]  /*1b90*/  IMAD R0, R21, -0x800000, R0 ;  /* 0xff80000015007824 */ /* 0x000fe200078e0200 */
[----:B------:R-:W0:Y:S01]  /*1ba0*/  MUFU.RCP R14, R18 ;  /* 0x00000012000e7308 */ /* 0x000e220000001000 */
[----:B------:R-:W-:-:S04]  /*1bb0*/  FADD.FTZ R11, -R18, -RZ ;  /* 0x800000ff120b7221 */ /* 0x000fc80000010100 */
[----:B0-----:R-:W-:-:S04]  /*1bc0*/  FFMA R9, R14, R11, 1 ;  /* 0x3f8000000e097423 */ /* 0x001fc8000000000b */
[----:B------:R-:W-:-:S04]  /*1bd0*/  FFMA R9, R14, R9, R14 ;  /* 0x000000090e097223 */ /* 0x000fc8000000000e */
[----:B------:R-:W-:-:S04]  /*1be0*/  FFMA R14, R0, R9, RZ ;  /* 0x00000009000e7223 */ /* 0x000fc800000000ff */
[----:B------:R-:W-:-:S04]  /*1bf0*/  FFMA R15, R11, R14, R0 ;  /* 0x0000000e0b0f7223 */ /* 0x000fc80000000000 */
[----:B------:R-:W-:Y:S01]  /*1c00*/  FFMA R14, R9, R15, R14 ;  /* 0x0000000f090e7223 */ /* 0x000fe2000000000e */
[----:B------:R-:W-:-:S03]  /*1c10*/  IADD3 R15, PT, PT, R21, 0x7f, -R10 ;  /* 0x0000007f150f7810 */ /* 0x000fc60007ffe80a */
[----:B------:R-:W-:Y:S01]  /*1c20*/  FFMA R11, R11, R14, R0 ;  /* 0x0000000e0b0b7223 */ /* 0x000fe20000000000 */
[----:B------:R-:W-:-:S03]  /*1c30*/  IADD3 R15, PT, PT, R15, R16, RZ ;  /* 0x000000100f0f7210 */ /* 0x000fc60007ffe0ff */
[----:B------:R-:W-:-:S05]  /*1c40*/  FFMA R0, R9, R11, R14 ;  /* 0x0000000b09007223 */ /* 0x000fca000000000e */
[----:B------:R-:W-:-:S04]  /*1c50*/  SHF.R.U32.HI R10, RZ, 0x17, R0 ;  /* 0x00000017ff0a7819 */ /* 0x000fc80000011600 */
[----:B------:R-:W-:-:S04]  /*1c60*/  LOP3.LUT R10, R10, 0xff, RZ, 0xc0, !PT ;  /* 0x000000ff0a0a7812 */ /* 0x000fc800078ec0ff */
[----:B------:R-:W-:-:S04]  /*1c70*/  IADD3 R10, PT, PT, R10, R15, RZ ;  /* 0x0000000f0a0a7210 */ /* 0x000fc80007ffe0ff */
[----:B------:R-:W-:-:S04]  /*1c80*/  IADD3 R16, PT, PT, R10, -0x1, RZ ;  /* 0xffffffff0a107810 */ /* 0x000fc80007ffe0ff */
[----:B------:R-:W-:-:S13]  /*1c90*/  ISETP.GE.U32.AND P0, PT, R16, 0xfe, PT ;  /* 0x000000fe1000780c */ /* 0x000fda0003f06070 */
[----:B------:R-:W-:Y:S05]  /*1ca0*/  @!P0 BRA `(.L_x_63) ;  /* 0x0000000000808947 */ /* 0x000fea0003800000 */
[----:B------:R-:W-:-:S13]  /*1cb0*/  ISETP.GT.AND P0, PT, R10, 0xfe, PT ;  /* 0x000000fe0a00780c */ /* 0x000fda0003f04270 */
[----:B------:R-:W-:Y:S05]  /*1cc0*/  @P0 BRA `(.L_x_64) ;  /* 0x00000000006c0947 */ /* 0x000fea0003800000 */
[----:B------:R-:W-:-:S13]  /*1cd0*/  ISETP.GE.AND P0, PT, R10, 0x1, PT ;  /* 0x000000010a00780c */ /* 0x000fda0003f06270 */
[----:B------:R-:W-:Y:S05]  /*1ce0*/  @P0 BRA `(.L_x_65) ;  /* 0x0000000000740947 */ /* 0x000fea0003800000 */
[----:B------:R-:W-:Y:S02]  /*1cf0*/  ISETP.GE.AND P0, PT, R10, -0x18, PT ;  /* 0xffffffe80a00780c */ /* 0x000fe40003f06270 */
[----:B------:R-:W-:-:S11]  /*1d00*/  LOP3.LUT R0, R0, 0x80000000, RZ, 0xc0, !PT ;  /* 0x8000000000007812 */ /* 0x000fd600078ec0ff */
[----:B------:R-:W-:Y:S05]  /*1d10*/  @!P0 BRA `(.L_x_65) ;  /* 0x0000000000688947 */ /* 0x000fea0003800000 */
[CCC-:B------:R-:W-:Y:S01]  /*1d20*/  FFMA.RZ R15, R9.reuse, R11.reuse, R14.reuse ;  /* 0x0000000b090f7223 */ /* 0x1c0fe2000000c00e */
[CCC-:B------:R-:W-:Y:S01]  /*1d30*/  FFMA.RP R16, R9.reuse, R11.reuse, R14.reuse ;  /* 0x0000000b09107223 */ /* 0x1c0fe2000000800e */
[----:B------:R-:W-:Y:S01]  /*1d40*/  FFMA.RM R11, R9, R11, R14 ;  /* 0x0000000b090b7223 */ /* 0x000fe2000000400e */
[C---:B------:R-:W-:Y:S02]  /*1d50*/  IADD3 R9, PT, PT, R10.reuse, 0x20, RZ ;  /* 0x000000200a097810 */ /* 0x040fe40007ffe0ff */
[----:B------:R-:W-:Y:S02]  /*1d60*/  LOP3.LUT R15, R15, 0x7fffff, RZ, 0xc0, !PT ;  /* 0x007fffff0f0f7812 */ /* 0x000fe400078ec0ff */
[C---:B------:R-:W-:Y:S02]  /*1d70*/  ISETP.NE.AND P2, PT, R10.reuse, RZ, PT ;  /* 0x000000ff0a00720c */ /* 0x040fe40003f45270 */
[----:B------:R-:W-:Y:S02]  /*1d80*/  LOP3.LUT R14, R15, 0x800000, RZ, 0xfc, !PT ;  /* 0x008000000f0e7812 */ /* 0x000fe400078efcff */
[----:B------:R-:W-:-:S02]  /*1d90*/  ISETP.NE.AND P1, PT, R10, RZ, PT ;  /* 0x000000ff0a00720c */ /* 0x000fc40003f25270 */
[----:B------:R-:W-:Y:S02]  /*1da0*/  IADD3 R10, PT, PT, -R10, RZ, RZ ;  /* 0x000000ff0a0a7210 */ /* 0x000fe40007ffe1ff */
[----:B------:R-:W-:Y:S02]  /*1db0*/  SHF.L.U32 R9, R14, R9, RZ ;  /* 0x000000090e097219 */ /* 0x000fe400000006ff */
[----:B------:R-:W-:Y:S02]  /*1dc0*/  FSETP.NEU.FTZ.AND P0, PT, R16, R11, PT ;  /* 0x0000000b1000720b */ /* 0x000fe40003f1d000 */
[----:B------:R-:W-:Y:S02]  /*1dd0*/  SEL R11, R10, RZ, P2 ;  /* 0x000000ff0a0b7207 */ /* 0x000fe40001000000 */
[----:B------:R-:W-:Y:S02]  /*1de0*/  ISETP.NE.AND P1, PT, R9, RZ, P1 ;  /* 0x000000ff0900720c */ /* 0x000fe40000f25270 */
[----:B------:R-:W-:-:S02]  /*1df0*/  SHF.R.U32.HI R14, RZ, R11, R14 ;  /* 0x0000000bff0e7219 */ /* 0x000fc4000001160e */
[----:B------:R-:W-:Y:S02]  /*1e00*/  PLOP3.LUT P0, PT, P0, P1, PT, 0xf8, 0x8f ;  /* 0x00000000008f781c */ /* 0x000fe40000703f70 */
[----:B------:R-:W-:Y:S02]  /*1e10*/  SHF.R.U32.HI R10, RZ, 0x1, R14 ;  /* 0x00000001ff0a7819 */ /* 0x000fe4000001160e */
[----:B------:R-:W-:-:S04]  /*1e20*/  SEL R9, RZ, 0x1, !P0 ;  /* 0x00000001ff097807 */ /* 0x000fc80004000000 */
[----:B------:R-:W-:-:S04]  /*1e30*/  LOP3.LUT R9, R9, 0x1, R10, 0xf8, !PT ;  /* 0x0000000109097812 */ /* 0x000fc800078ef80a */
[----:B------:R-:W-:-:S04]  /*1e40*/  LOP3.LUT R9, R9, R14, RZ, 0xc0, !PT ;  /* 0x0000000e09097212 */ /* 0x000fc800078ec0ff */
[----:B------:R-:W-:-:S04]  /*1e50*/  IADD3 R9, PT, PT, R10, R9, RZ ;  /* 0x000000090a097210 */ /* 0x000fc80007ffe0ff */
[----:B------:R-:W-:Y:S01]  /*1e60*/  LOP3.LUT R0, R9, R0, RZ, 0xfc, !PT ;  /* 0x0000000009007212 */ /* 0x000fe200078efcff */
[----:B------:R-:W-:Y:S06]  /*1e70*/  BRA `(.L_x_65) ;  /* 0x0000000000107947 */ /* 0x000fec0003800000 */
.L_x_64:
[----:B------:R-:W-:-:S04]  /*1e80*/  LOP3.LUT R0, R0, 0x80000000, RZ, 0xc0, !PT ;  /* 0x8000000000007812 */ /* 0x000fc800078ec0ff */
[----:B------:R-:W-:Y:S01]  /*1e90*/  LOP3.LUT R0, R0, 0x7f800000, RZ, 0xfc, !PT ;  /* 0x7f80000000007812 */ /* 0x000fe200078efcff */
[----:B------:R-:W-:Y:S06]  /*1ea0*/  BRA `(.L_x_65) ;  /* 0x0000000000047947 */ /* 0x000fec0003800000 */
.L_x_63:
[----:B------:R-:W-:-:S07]  /*1eb0*/  LEA R0, R15, R0, 0x17 ;  /* 0x000000000f007211 */ /* 0x000fce00078eb8ff */
.L_x_65:
[----:B------:R-:W-:Y:S05]  /*1ec0*/  BSYNC.RECONVERGENT B1 ;  /* 0x0000000000017941 */ /* 0x000fea0003800200 */
.L_x_62:
[----:B------:R-:W-:Y:S05]  /*1ed0*/  BRA `(.L_x_66) ;  /* 0x0000000000207947 */ /* 0x000fea0003800000 */
.L_x_61:
[----:B------:R-:W-:-:S04]  /*1ee0*/  LOP3.LUT R0, R14, 0x80000000, R0, 0x48, !PT ;  /* 0x800000000e007812 */ /* 0x000fc800078e4800 */
[----:B------:R-:W-:Y:S01]  /*1ef0*/  LOP3.LUT R0, R0, 0x7f800000, RZ, 0xfc, !PT ;  /* 0x7f80000000007812 */ /* 0x000fe200078efcff */
[----:B------:R-:W-:Y:S06]  /*1f00*/  BRA `(.L_x_66) ;  /* 0x0000000000147947 */ /* 0x000fec0003800000 */
.L_x_60:
[----:B------:R-:W-:Y:S01]  /*1f10*/  LOP3.LUT R0, R14, 0x80000000, R0, 0x48, !PT ;  /* 0x800000000e007812 */ /* 0x000fe200078e4800 */
[----:B------:R-:W-:Y:S06]  /*1f20*/  BRA `(.L_x_66) ;  /* 0x00000000000c7947 */ /* 0x000fec0003800000 */
.L_x_59:
[----:B------:R-:W0:Y:S01]  /*1f30*/  MUFU.RSQ R0, -QNAN ;  /* 0xffc0000000007908 */ /* 0x000e220000001400 */
[----:B------:R-:W-:Y:S05]  /*1f40*/  BRA `(.L_x_66) ;  /* 0x0000000000047947 */ /* 0x000fea0003800000 */
.L_x_58:
[----:B------:R-:W-:-:S07]  /*1f50*/  FADD.FTZ R0, R0, R14 ;  /* 0x0000000e00007221 */ /* 0x000fce0000010000 */
.L_x_66:
[----:B------:R-:W-:Y:S05]  /*1f60*/  BSYNC.RECONVERGENT B0 ;  /* 0x0000000000007941 */ /* 0x000fea0003800200 */
.L_x_56:
[----:B------:R-:W-:-:S04]  /*1f70*/  HFMA2 R9, -RZ, RZ, 0, 0 ;  /* 0x00000000ff097431 */ /* 0x000fc800000001ff */
[----:B0-----:R-:W-:Y:S05]  /*1f80*/  RET.REL.NODEC R8 `(_Z17update_velocitiesP6float4P6float2i) ;  /* 0xffffffe0081c7950 */ /* 0x001fea0003c3ffff */
.L_x_67:
        /* <DEDUP_REMOVED lines=15> */
.L_x_69:


//--------------------- .nv.shared.reserved.0     --------------------------
	.section	.nv.shared.reserved.0,"aw",@nobits
	.weak		__nv_reservedSMEM_offset_0_alias
	.size		__nv_reservedSMEM_offset_0_alias, 0, 64
	.other		__nv_reservedSMEM_offset_0_alias,@"STO_CUDA_RESERVED_SHARED STV_DEFAULT"
__nv_reservedSMEM_offset_0_alias:
	.zero		0
	.zero		64


//--------------------- .nv.shared._Z17update_velocitiesP6float4P6float2i --------------------------
	.section	.nv.shared._Z17update_velocitiesP6float4P6float2i,"aw",@nobits
	.sectionflags	@""
	.align	16
.nv.shared._Z17update_velocitiesP6float4P6float2i:
	.zero		3072


//--------------------- .nv.constant0._Z16update_positionsP6float4P6float2i --------------------------
	.section	.nv.constant0._Z16update_positionsP6float4P6float2i,"a",@progbits
	.sectionflags	@""
	.align	4
.nv.constant0._Z16update_positionsP6float4P6float2i:
	.zero		916


//--------------------- .nv.constant0._Z17update_velocitiesP6float4P6float2i --------------------------
	.section	.nv.constant0._Z17update_velocitiesP6float4P6float2i,"a",@progbits
	.sectionflags	@""
	.align	4
.nv.constant0._Z17update_velocitiesP6float4P6float2i:
	.zero		916


//--------------------- SYMBOLS --------------------------

	.type		.nv.reservedSmem.offset0,@object
	.size		.nv.reservedSmem.offset0,0x4
	.type		.nv.reservedSmem.cap,@object
	.size		.nv.reservedSmem.cap,0x4
